	.headerflags	@"EF_CUDA_TEXMODE_UNIFIED EF_CUDA_64BIT_ADDRESS EF_CUDA_ACCELERATORS EF_CUDA_SM90 EF_CUDA_VIRTUAL_SM(EF_CUDA_SM90)"
	.elftype	@"ET_EXEC"


//--------------------- .nv.info                  --------------------------
	.section	.nv.info,"",@"SHT_CUDA_INFO"
	.align	4


	//----- nvinfo : EIATTR_REGCOUNT
	.align		4
        /*0000*/ 	.byte	0x04, 0x2f
        /*0002*/ 	.short	(.L_1 - .L_0)
	.align		4
.L_0:
        /*0004*/ 	.word	index@(triton_poi_fused_add_clamp_25)
        /*0008*/ 	.word	0x0000000b


	//----- nvinfo : EIATTR_MIN_STACK_SIZE
	.align		4
.L_1:
        /*000c*/ 	.byte	0x04, 0x12
        /*000e*/ 	.short	(.L_3 - .L_2)
	.align		4
.L_2:
        /*0010*/ 	.word	index@(triton_poi_fused_add_clamp_25)
        /*0014*/ 	.word	0x00000000


	//----- nvinfo : EIATTR_FRAME_SIZE
	.align		4
.L_3:
        /*0018*/ 	.byte	0x04, 0x11
        /*001a*/ 	.short	(.L_5 - .L_4)
	.align		4
.L_4:
        /*001c*/ 	.word	index@(triton_poi_fused_add_clamp_25)
        /*0020*/ 	.word	0x00000000


	//----- nvinfo : EIATTR_MIN_STACK_SIZE
	.align		4
.L_5:
        /*0024*/ 	.byte	0x04, 0x12
        /*0026*/ 	.short	(.L_7 - .L_6)
	.align		4
.L_6:
        /*0028*/ 	.word	index@(triton_poi_fused_add_clamp_25)
        /*002c*/ 	.word	0x00000000
.L_7:


//--------------------- .nv.info.triton_poi_fused_add_clamp_25 --------------------------
	.section	.nv.info.triton_poi_fused_add_clamp_25,"",@"SHT_CUDA_INFO"
	.sectionflags	@""
	.align	4


	//----- nvinfo : EIATTR_CUDA_API_VERSION
	.align		4
        /*0000*/ 	.byte	0x04, 0x37
        /*0002*/ 	.short	(.L_9 - .L_8)
.L_8:
        /*0004*/ 	.word	0x0000007c


	//----- nvinfo : EIATTR_KPARAM_INFO
	.align		4
.L_9:
        /*0008*/ 	.byte	0x04, 0x17
        /*000a*/ 	.short	(.L_11 - .L_10)
.L_10:
        /*000c*/ 	.word	0x00000000
        /*0010*/ 	.short	0x0001
        /*0012*/ 	.short	0x0008
        /*0014*/ 	.byte	0x00, 0xf0, 0x11, 0x00


	//----- nvinfo : EIATTR_KPARAM_INFO
	.align		4
.L_11:
        /*0018*/ 	.byte	0x04, 0x17
        /*001a*/ 	.short	(.L_13 - .L_12)
.L_12:
        /*001c*/ 	.word	0x00000000
        /*0020*/ 	.short	0x0000
        /*0022*/ 	.short	0x0000
        /*0024*/ 	.byte	0x00, 0xf4, 0x21, 0x00


	//----- nvinfo : EIATTR_SPARSE_MMA_MASK
	.align		4
.L_13:
        /*0028*/ 	.byte	0x03, 0x50
        /*002a*/ 	.short	0x0000


	//----- nvinfo : EIATTR_MAXREG_COUNT
	.align		4
        /*002c*/ 	.byte	0x03, 0x1b
        /*002e*/ 	.short	0x00ff


	//----- nvinfo : EIATTR_EXIT_INSTR_OFFSETS
	.align		4
        /*0030*/ 	.byte	0x04, 0x1c
        /*0032*/ 	.short	(.L_15 - .L_14)


	//   ....[0]....
.L_14:
        /*0034*/ 	.word	0x000001b0


	//   ....[1]....
        /*0038*/ 	.word	0x00000200


	//----- nvinfo : EIATTR_REQNTID
	.align		4
.L_15:
        /*003c*/ 	.byte	0x04, 0x10
        /*003e*/ 	.short	(.L_17 - .L_16)
.L_16:
        /*0040*/ 	.word	0x00000020
        /*0044*/ 	.word	0x00000001
        /*0048*/ 	.word	0x00000001


	//----- nvinfo : EIATTR_CBANK_PARAM_SIZE
	.align		4
.L_17:
        /*004c*/ 	.byte	0x03, 0x19
        /*004e*/ 	.short	0x000c


	//----- nvinfo : EIATTR_PARAM_CBANK
	.align		4
        /*0050*/ 	.byte	0x04, 0x0a
        /*0052*/ 	.short	(.L_19 - .L_18)
	.align		4
.L_18:
        /*0054*/ 	.word	index@(.nv.constant0.triton_poi_fused_add_clamp_25)
        /*0058*/ 	.short	0x0210
        /*005a*/ 	.short	0x000c


	//----- nvinfo : EIATTR_SW_WAR
	.align		4
.L_19:
        /*005c*/ 	.byte	0x04, 0x36
        /*005e*/ 	.short	(.L_21 - .L_20)
.L_20:
        /*0060*/ 	.word	0x00000008
.L_21:


//--------------------- .nv.callgraph             --------------------------
	.section	.nv.callgraph,"",@"SHT_CUDA_CALLGRAPH"
	.align	4
	.sectionentsize	8
	.align		4
        /*0000*/ 	.word	0x00000000
	.align		4
        /*0004*/ 	.word	0xffffffff
	.align		4
        /*0008*/ 	.word	0x00000000
	.align		4
        /*000c*/ 	.word	0xfffffffe
	.align		4
        /*0010*/ 	.word	0x00000000
	.align		4
        /*0014*/ 	.word	0xfffffffd
	.align		4
        /*0018*/ 	.word	0x00000000
	.align		4
        /*001c*/ 	.word	0xfffffffc


//--------------------- .text.triton_poi_fused_add_clamp_25 --------------------------
	.section	.text.triton_poi_fused_add_clamp_25,"ax",@progbits
	.align	128
        .global         triton_poi_fused_add_clamp_25
        .type           triton_poi_fused_add_clamp_25,@function
        .size           triton_poi_fused_add_clamp_25,(.L_x_1 - triton_poi_fused_add_clamp_25)
        .other          triton_poi_fused_add_clamp_25,@"STO_CUDA_ENTRY STV_DEFAULT"
triton_poi_fused_add_clamp_25:
.text.triton_poi_fused_add_clamp_25:
[----:B------:R-:W0:Y:S02]  /*0000*/  LDC R1, c[0x0][0x28] ;  /* 0x00000a00ff017b82 */ /* 0x000e240000000800 */
[----:B------:R-:W1:Y:S01]  /*0010*/  S2R R0, SR_TID.X ;  /* 0x0000000000007919 */ /* 0x000e620000002100 */
[----:B------:R-:W-:Y:S01]  /*0020*/  IMAD.MOV.U32 R3, RZ, RZ, 0x3e000000 ;  /* 0x3e000000ff037424 */ /* 0x000fe200078e00ff */
[----:B------:R-:W2:Y:S01]  /*0030*/  S2R R5, SR_CTAID.X ;  /* 0x0000000000057919 */ /* 0x000ea20000002500 */
[----:B-1----:R-:W-:-:S05]  /*0040*/  IMAD.SHL.U32 R0, R0, 0x2, RZ ;  /* 0x0000000200007824 */ /* 0x002fca00078e00ff */
[----:B------:R-:W-:-:S05]  /*0050*/  LOP3.LUT R0, R0, 0x3e, RZ, 0xc0, !PT ;  /* 0x0000003e00007812 */ /* 0x000fca00078ec0ff */
[----:B--2---:R-:W-:-:S05]  /*0060*/  IMAD R5, R5, 0x40, R0 ;  /* 0x0000004005057824 */ /* 0x004fca00078e0200 */
[----:B------:R-:W-:Y:S02]  /*0070*/  IADD3 R0, R5, 0x1, RZ ;  /* 0x0000000105007810 */ /* 0x000fe40007ffe0ff */
[----:B------:R-:W-:Y:S02]  /*0080*/  I2FP.F32.S32 R2, R5 ;  /* 0x0000000500027245 */ /* 0x000fe40000201400 */
[----:B------:R-:W-:Y:S02]  /*0090*/  I2FP.F32.S32 R0, R0 ;  /* 0x0000000000007245 */ /* 0x000fe40000201400 */
[----:B------:R-:W-:Y:S01]  /*00a0*/  ISETP.GE.AND P0, PT, R5, 0x40, PT ;  /* 0x000000400500780c */ /* 0x000fe20003f06270 */
[----:B------:R-:W-:Y:S02]  /*00b0*/  FADD R2, R2, 0.5 ;  /* 0x3f00000002027421 */ /* 0x000fe40000000000 */
[----:B------:R-:W-:Y:S02]  /*00c0*/  FADD R0, R0, 0.5 ;  /* 0x3f00000000007421 */ /* 0x000fe40000000000 */
[----:B------:R-:W-:-:S02]  /*00d0*/  FFMA R2, R2, R3, -0.5 ;  /* 0xbf00000002027423 */ /* 0x000fc40000000003 */
[----:B------:R-:W-:-:S03]  /*00e0*/  FFMA R0, R0, R3, -0.5 ;  /* 0xbf00000000007423 */ /* 0x000fc60000000003 */
[----:B------:R-:W-:Y:S02]  /*00f0*/  FMNMX R4, RZ, R2, !PT ;  /* 0x00000002ff047209 */ /* 0x000fe40007800000 */
[----:B------:R-:W-:Y:S01]  /*0100*/  FMNMX R0, RZ, R0, !PT ;  /* 0x00000000ff007209 */ /* 0x000fe20007800000 */
[----:B------:R-:W1:Y:S03]  /*0110*/  LDC.64 R2, c[0x0][0x210] ;  /* 0x00008400ff027b82 */ /* 0x000e660000000a00 */
[----:B------:R-:W2:Y:S08]  /*0120*/  F2I.TRUNC.NTZ R4, R4 ;  /* 0x0000000400047305 */ /* 0x000eb0000020f100 */
[----:B------:R-:W3:Y:S01]  /*0130*/  F2I.TRUNC.NTZ R0, R0 ;  /* 0x0000000000007305 */ /* 0x000ee2000020f100 */
[----:B--2---:R-:W-:-:S05]  /*0140*/  VIMNMX R6, R4, 0x6, PT ;  /* 0x0000000604067848 */ /* 0x004fca0003fe0100 */
[----:B------:R-:W-:Y:S02]  /*0150*/  VIADD R6, R6, 0x1 ;  /* 0x0000000106067836 */ /* 0x000fe40000000000 */
[----:B-1----:R-:W-:Y:S01]  /*0160*/  IMAD.WIDE R2, R5, 0x8, R2 ;  /* 0x0000000805027825 */ /* 0x002fe200078e0202 */
[----:B---3--:R-:W-:Y:S02]  /*0170*/  VIMNMX R7, R0, 0x6, PT ;  /* 0x0000000600077848 */ /* 0x008fe40003fe0100 */
[----:B------:R-:W-:Y:S02]  /*0180*/  SHF.R.S32.HI R5, RZ, 0x1f, R6 ;  /* 0x0000001fff057819 */ /* 0x000fe40000011406 */
[----:B------:R-:W-:-:S04]  /*0190*/  IADD3 R8, R7, 0x1, RZ ;  /* 0x0000000107087810 */ /* 0x000fc80007ffe0ff */
[----:B------:R-:W-:Y:S01]  /*01a0*/  SHF.R.S32.HI R7, RZ, 0x1f, R8 ;  /* 0x0000001fff077819 */ /* 0x000fe20000011408 */
[----:B------:R-:W-:Y:S06]  /*01b0*/  @P0 EXIT ;  /* 0x000000000000094d */ /* 0x000fec0003800000 */
[----:B------:R-:W-:Y:S01]  /*01c0*/  IMAD.MOV.U32 R4, RZ, RZ, R6 ;  /* 0x000000ffff047224 */ /* 0x000fe200078e0006 */
[----:B------:R-:W-:Y:S01]  /*01d0*/  MOV R6, R8 ;  /* 0x0000000800067202 */ /* 0x000fe20000000f00 */
[----:B------:R-:W-:-:S04]  /*01e0*/  ULDC.64 UR4, c[0x0][0x208] ;  /* 0x0000820000047ab9 */ /* 0x000fc80000000a00 */
[----:B------:R-:W-:Y:S01]  /*01f0*/  STG.E.128 desc[UR4][R2.64], R4 ;  /* 0x0000000402007986 */ /* 0x000fe2000c101d04 */
[----:B------:R-:W-:Y:S05]  /*0200*/  EXIT ;  /* 0x000000000000794d */ /* 0x000fea0003800000 */
.L_x_0:
[----:B------:R-:W-:-:S00]  /*0210*/  BRA `(.L_x_0) ;  /* 0xfffffffc00fc7947 */ /* 0x000fc0000383ffff */
[----:B------:R-:W-:-:S00]  /*0220*/  NOP ;  /* 0x0000000000007918 */ /* 0x000fc00000000000 */
        /* <DEDUP_REMOVED lines=13> */
.L_x_1:


//--------------------- .nv.constant0.triton_poi_fused_add_clamp_25 --------------------------
	.section	.nv.constant0.triton_poi_fused_add_clamp_25,"a",@progbits
	.sectionflags	@""
	.align	4
.nv.constant0.triton_poi_fused_add_clamp_25:
	.zero		540
